//
// Generated by NVIDIA NVVM Compiler
//
// Compiler Build ID: CL-36424714
// Cuda compilation tools, release 13.0, V13.0.88
// Based on NVVM 20.0.0
//

.version 9.0
.target sm_100
.address_size 64

	// .globl	kernelMain

.visible .entry kernelMain()
{


	ret;

}


// ===== COMPILED SASS (sm_100) =====

	.target	sm_100

	.elftype	@"ET_EXEC"


//--------------------- .note.nv.tkinfo           --------------------------
	.section	.note.nv.tkinfo,"",@"SHT_NOTE"
	.sectionflags	@"SHF_NOTE_NV_TKINFO"
	.tkinfo
        /*0018*/ 	.word	0x00000002
        /*0030*/ 	.string	""
        /*0030*/ 	.string	"ptxas"
        /*0030*/ 	.string	"Cuda compilation tools, release 13.0, V13.0.88"
        /*0030*/ 	.string	"Build cuda_13.0.r13.0/compiler.36424714_0"
        /*0030*/ 	.string	"-arch sm_100 -m 64 "



//--------------------- .note.nv.cuinfo           --------------------------
	.section	.note.nv.cuinfo,"",@"SHT_NOTE"
	.sectionflags	@"SHF_NOTE_NV_CUINFO"
        /*0018*/ 	.short	0x0002
        /*001a*/ 	.short	0x0064
        /*001c*/ 	.short	0x0082
	.zero		2


//--------------------- .nv.info                  --------------------------
	.section	.nv.info,"",@"SHT_CUDA_INFO"
	.align	4


	//----- nvinfo : EIATTR_REGCOUNT
	.align		4
        /*0000*/ 	.byte	0x04, 0x2f
        /*0002*/ 	.short	(.L_1 - .L_0)
	.align		4
.L_0:
        /*0004*/ 	.word	index@(kernelMain)
        /*0008*/ 	.word	0x00000004


	//----- nvinfo : EIATTR_FRAME_SIZE
	.align		4
.L_1:
        /*000c*/ 	.byte	0x04, 0x11
        /*000e*/ 	.short	(.L_3 - .L_2)
	.align		4
.L_2:
        /*0010*/ 	.word	index@(kernelMain)
        /*0014*/ 	.word	0x00000000


	//----- nvinfo : EIATTR_MIN_STACK_SIZE
	.align		4
.L_3:
        /*0018*/ 	.byte	0x04, 0x12
        /*001a*/ 	.short	(.L_5 - .L_4)
	.align		4
.L_4:
        /*001c*/ 	.word	index@(kernelMain)
        /*0020*/ 	.word	0x00000000
.L_5:


//--------------------- .nv.compat                --------------------------
	.section	.nv.compat,"",@"SHT_CUDA_COMPAT_INFO"
	.align	4
        /*0000*/ 	.byte	0x02, 0x09, 0x00, 0x00, 0x02, 0x02, 0x01, 0x00, 0x02, 0x05, 0x05, 0x00, 0x03, 0x07, 0x01, 0x01
        /*0010*/ 	.byte	0x02, 0x03, 0x00, 0x00, 0x02, 0x06, 0x01, 0x00, 0x04, 0x0b, 0x08, 0x00, 0x09, 0x00, 0x00, 0x00
        /*0020*/ 	.byte	0x00, 0x00, 0x00, 0x00


//--------------------- .nv.info.kernelMain       --------------------------
	.section	.nv.info.kernelMain,"",@"SHT_CUDA_INFO"
	.sectionflags	@""
	.align	4


	//----- nvinfo : EIATTR_CUDA_API_VERSION
	.align		4
        /*0000*/ 	.byte	0x04, 0x37
        /*0002*/ 	.short	(.L_7 - .L_6)
.L_6:
        /*0004*/ 	.word	0x00000082


	//----- nvinfo : EIATTR_SPARSE_MMA_MASK
	.align		4
.L_7:
        /*0008*/ 	.byte	0x03, 0x50
        /*000a*/ 	.short	0x0000


	//----- nvinfo : EIATTR_MAXREG_COUNT
	.align		4
        /*000c*/ 	.byte	0x03, 0x1b
        /*000e*/ 	.short	0x00ff


	//----- nvinfo : EIATTR_MERCURY_ISA_VERSION
	.align		4
        /*0010*/ 	.byte	0x03, 0x5f
        /*0012*/ 	.short	0x0101


	//----- nvinfo : EIATTR_VRC_CTA_INIT_COUNT
	.align		4
        /*0014*/ 	.byte	0x02, 0x4a
	.zero		1
	.zero		1


	//----- nvinfo : EIATTR_EXIT_INSTR_OFFSETS
	.align		4
        /*0018*/ 	.byte	0x04, 0x1c
        /*001a*/ 	.short	(.L_9 - .L_8)


	//   ....[0]....
.L_8:
        /*001c*/ 	.word	0x00000010


	//----- nvinfo : EIATTR_SW_WAR
	.align		4
.L_9:
        /*0020*/ 	.byte	0x04, 0x36
        /*0022*/ 	.short	(.L_11 - .L_10)
.L_10:
        /*0024*/ 	.word	0x00000008
.L_11:


//--------------------- .nv.callgraph             --------------------------
	.section	.nv.callgraph,"",@"SHT_CUDA_CALLGRAPH"
	.align	4
	.sectionentsize	8
	.align		4
        /*0000*/ 	.word	0x00000000
	.align		4
        /*0004*/ 	.word	0xffffffff
	.align		4
        /*0008*/ 	.word	0x00000000
	.align		4
        /*000c*/ 	.word	0xfffffffe
	.align		4
        /*0010*/ 	.word	0x00000000
	.align		4
        /*0014*/ 	.word	0xfffffffd
	.align		4
        /*0018*/ 	.word	0x00000000
	.align		4
        /*001c*/ 	.word	0xfffffffc


//--------------------- .text.kernelMain          --------------------------
	.section	.text.kernelMain,"ax",@progbits
	.align	128
        .global         kernelMain
        .type           kernelMain,@function
        .size           kernelMain,(.L_x_1 - kernelMain)
        .other          kernelMain,@"STO_CUDA_ENTRY STV_DEFAULT"
kernelMain:
.text.kernelMain:
[----:B------:R-:W-:Y:S01]  /*0000*/  LDC R1, c[0x0][0x37c] ;  /* 0x0000df00ff017b82 */ /* 0x000fe20000000800 */
[----:B------:R-:W-:Y:S05]  /*0010*/  EXIT ;  /* 0x000000000000794d */ /* 0x000fea0003800000 */
.L_x_0:
[----:B------:R-:W-:-:S00]  /*0020*/  BRA `(.L_x_0) ;  /* 0xfffffffc00fc7947 */ /* 0x000fc0000383ffff */
[----:B------:R-:W-:-:S00]  /*0030*/  NOP ;  /* 0x0000000000007918 */ /* 0x000fc00000000000 */
        /* <DEDUP_REMOVED lines=12> */
.L_x_1:


//--------------------- .nv.shared.reserved.0     --------------------------
	.section	.nv.shared.reserved.0,"aw",@nobits
	.weak		__nv_reservedSMEM_offset_0_alias
	.size		__nv_reservedSMEM_offset_0_alias, 0, 64
	.other		__nv_reservedSMEM_offset_0_alias,@"STO_CUDA_RESERVED_SHARED STV_DEFAULT"
__nv_reservedSMEM_offset_0_alias:
	.zero		0
	.zero		64


//--------------------- .nv.constant0.kernelMain  --------------------------
	.section	.nv.constant0.kernelMain,"a",@progbits
	.sectionflags	@""
	.align	4
.nv.constant0.kernelMain:
	.zero		896


//--------------------- SYMBOLS --------------------------

	.type		.nv.reservedSmem.offset0,@object
	.size		.nv.reservedSmem.offset0,0x4
